//
// Generated by NVIDIA NVVM Compiler
//
// Compiler Build ID: CL-36424714
// Cuda compilation tools, release 13.0, V13.0.88
// Based on NVVM 20.0.0
//

.version 9.0
.target sm_100
.address_size 64

	// .globl	_Z13histogram_gpujjjPjS_
// _ZZ14histogram_gpu2jjjPjS_E11s_histogram has been demoted

.visible .entry _Z13histogram_gpujjjPjS_(
	.param .u32 _Z13histogram_gpujjjPjS__param_0,
	.param .u32 _Z13histogram_gpujjjPjS__param_1,
	.param .u32 _Z13histogram_gpujjjPjS__param_2,
	.param .u64 .ptr .align 1 _Z13histogram_gpujjjPjS__param_3,
	.param .u64 .ptr .align 1 _Z13histogram_gpujjjPjS__param_4
)
{
	.reg .pred 	%p<6>;
	.reg .b32 	%r<25>;
	.reg .b64 	%rd<9>;

	ld.param.u32 	%r4, [_Z13histogram_gpujjjPjS__param_0];
	ld.param.u32 	%r6, [_Z13histogram_gpujjjPjS__param_1];
	ld.param.u32 	%r7, [_Z13histogram_gpujjjPjS__param_2];
	ld.param.u64 	%rd1, [_Z13histogram_gpujjjPjS__param_3];
	ld.param.u64 	%rd2, [_Z13histogram_gpujjjPjS__param_4];
	mov.u32 	%r8, %ntid.x;
	mov.u32 	%r9, %ctaid.x;
	mov.u32 	%r10, %tid.x;
	mad.lo.s32 	%r1, %r8, %r9, %r10;
	mov.u32 	%r11, %ntid.y;
	mov.u32 	%r12, %ctaid.y;
	mov.u32 	%r13, %tid.y;
	mad.lo.s32 	%r14, %r11, %r12, %r13;
	mov.u32 	%r15, %ntid.z;
	mov.u32 	%r16, %ctaid.z;
	mov.u32 	%r17, %tid.z;
	mad.lo.s32 	%r3, %r15, %r16, %r17;
	setp.ge.u32 	%p1, %r1, %r4;
	setp.ge.u32 	%p2, %r14, %r6;
	or.pred  	%p3, %p1, %p2;
	setp.ge.u32 	%p4, %r3, %r7;
	or.pred  	%p5, %p3, %p4;
	@%p5 bra 	$L__BB0_2;
	cvta.to.global.u64 	%rd3, %rd1;
	cvta.to.global.u64 	%rd4, %rd2;
	mad.lo.s32 	%r18, %r6, %r3, %r14;
	mad.lo.s32 	%r19, %r18, %r4, %r1;
	mul.wide.u32 	%rd5, %r19, 4;
	add.s64 	%rd6, %rd3, %rd5;
	ld.global.u32 	%r20, [%rd6];
	add.s32 	%r21, %r20, -1;
	mul.hi.u32 	%r22, %r21, 1374389535;
	shr.u32 	%r23, %r22, 5;
	mul.wide.u32 	%rd7, %r23, 4;
	add.s64 	%rd8, %rd4, %rd7;
	atom.global.add.u32 	%r24, [%rd8], 1;
$L__BB0_2:
	ret;

}
	// .globl	_Z14histogram_gpu2jjjPjS_
.visible .entry _Z14histogram_gpu2jjjPjS_(
	.param .u32 _Z14histogram_gpu2jjjPjS__param_0,
	.param .u32 _Z14histogram_gpu2jjjPjS__param_1,
	.param .u32 _Z14histogram_gpu2jjjPjS__param_2,
	.param .u64 .ptr .align 1 _Z14histogram_gpu2jjjPjS__param_3,
	.param .u64 .ptr .align 1 _Z14histogram_gpu2jjjPjS__param_4
)
{
	.reg .pred 	%p<19>;
	.reg .b32 	%r<65>;
	.reg .b64 	%rd<9>;
	// demoted variable
	.shared .align 4 .b8 _ZZ14histogram_gpu2jjjPjS_E11s_histogram[40];
	ld.param.u32 	%r19, [_Z14histogram_gpu2jjjPjS__param_0];
	ld.param.u32 	%r20, [_Z14histogram_gpu2jjjPjS__param_1];
	ld.param.u32 	%r21, [_Z14histogram_gpu2jjjPjS__param_2];
	ld.param.u64 	%rd2, [_Z14histogram_gpu2jjjPjS__param_3];
	ld.param.u64 	%rd3, [_Z14histogram_gpu2jjjPjS__param_4];
	cvta.to.global.u64 	%rd1, %rd3;
	mov.u32 	%r1, %ntid.x;
	mov.u32 	%r22, %ctaid.x;
	mov.u32 	%r2, %tid.x;
	mad.lo.s32 	%r3, %r1, %r22, %r2;
	mov.u32 	%r23, %ntid.y;
	mov.u32 	%r24, %ctaid.y;
	mov.u32 	%r4, %tid.y;
	mad.lo.s32 	%r5, %r23, %r24, %r4;
	mov.u32 	%r25, %ntid.z;
	mov.u32 	%r26, %ctaid.z;
	mov.u32 	%r6, %tid.z;
	mad.lo.s32 	%r7, %r25, %r26, %r6;
	setp.gt.u32 	%p1, %r1, 9;
	shl.b32 	%r27, %r2, 2;
	mov.u32 	%r28, _ZZ14histogram_gpu2jjjPjS_E11s_histogram;
	add.s32 	%r8, %r28, %r27;
	@%p1 bra 	$L__BB1_4;
	or.b32  	%r29, %r2, %r4;
	or.b32  	%r30, %r29, %r6;
	setp.ne.s32 	%p2, %r30, 0;
	@%p2 bra 	$L__BB1_3;
	mov.b32 	%r32, 0;
	st.shared.u32 	[%r8], %r32;
	bra.uni 	$L__BB1_4;
$L__BB1_3:
	mov.b32 	%r31, 0;
	st.shared.u32 	[%r8], %r31;
$L__BB1_4:
	bar.sync 	0;
	setp.ge.u32 	%p3, %r3, %r19;
	setp.ge.u32 	%p4, %r5, %r20;
	or.pred  	%p5, %p3, %p4;
	setp.ge.u32 	%p6, %r7, %r21;
	or.pred  	%p7, %p5, %p6;
	@%p7 bra 	$L__BB1_27;
	setp.gt.u32 	%p8, %r1, 9;
	mad.lo.s32 	%r33, %r20, %r7, %r5;
	mad.lo.s32 	%r34, %r33, %r19, %r3;
	cvta.to.global.u64 	%rd4, %rd2;
	mul.wide.u32 	%rd5, %r34, 4;
	add.s64 	%rd6, %rd4, %rd5;
	ld.global.u32 	%r35, [%rd6];
	add.s32 	%r36, %r35, -1;
	mul.hi.u32 	%r37, %r36, 1374389535;
	shr.u32 	%r38, %r37, 3;
	and.b32  	%r39, %r38, 268435452;
	add.s32 	%r41, %r28, %r39;
	atom.shared.add.u32 	%r42, [%r41], 1;
	bar.sync 	0;
	@%p8 bra 	$L__BB1_26;
	ld.shared.u32 	%r9, [_ZZ14histogram_gpu2jjjPjS_E11s_histogram];
	setp.eq.s32 	%p9, %r9, 0;
	@%p9 bra 	$L__BB1_8;
	atom.relaxed.shared.cas.b32 	%r45, [_ZZ14histogram_gpu2jjjPjS_E11s_histogram], %r9, 0;
	atom.global.add.u32 	%r46, [%rd1], %r45;
$L__BB1_8:
	ld.shared.u32 	%r10, [_ZZ14histogram_gpu2jjjPjS_E11s_histogram+4];
	setp.eq.s32 	%p10, %r10, 0;
	@%p10 bra 	$L__BB1_10;
	atom.relaxed.shared.cas.b32 	%r47, [_ZZ14histogram_gpu2jjjPjS_E11s_histogram+4], %r10, 0;
	atom.global.add.u32 	%r48, [%rd1+4], %r47;
$L__BB1_10:
	ld.shared.u32 	%r11, [_ZZ14histogram_gpu2jjjPjS_E11s_histogram+8];
	setp.eq.s32 	%p11, %r11, 0;
	@%p11 bra 	$L__BB1_12;
	atom.relaxed.shared.cas.b32 	%r49, [_ZZ14histogram_gpu2jjjPjS_E11s_histogram+8], %r11, 0;
	atom.global.add.u32 	%r50, [%rd1+8], %r49;
$L__BB1_12:
	ld.shared.u32 	%r12, [_ZZ14histogram_gpu2jjjPjS_E11s_histogram+12];
	setp.eq.s32 	%p12, %r12, 0;
	@%p12 bra 	$L__BB1_14;
	atom.relaxed.shared.cas.b32 	%r51, [_ZZ14histogram_gpu2jjjPjS_E11s_histogram+12], %r12, 0;
	atom.global.add.u32 	%r52, [%rd1+12], %r51;
$L__BB1_14:
	ld.shared.u32 	%r13, [_ZZ14histogram_gpu2jjjPjS_E11s_histogram+16];
	setp.eq.s32 	%p13, %r13, 0;
	@%p13 bra 	$L__BB1_16;
	atom.relaxed.shared.cas.b32 	%r53, [_ZZ14histogram_gpu2jjjPjS_E11s_histogram+16], %r13, 0;
	atom.global.add.u32 	%r54, [%rd1+16], %r53;
$L__BB1_16:
	ld.shared.u32 	%r14, [_ZZ14histogram_gpu2jjjPjS_E11s_histogram+20];
	setp.eq.s32 	%p14, %r14, 0;
	@%p14 bra 	$L__BB1_18;
	atom.relaxed.shared.cas.b32 	%r55, [_ZZ14histogram_gpu2jjjPjS_E11s_histogram+20], %r14, 0;
	atom.global.add.u32 	%r56, [%rd1+20], %r55;
$L__BB1_18:
	ld.shared.u32 	%r15, [_ZZ14histogram_gpu2jjjPjS_E11s_histogram+24];
	setp.eq.s32 	%p15, %r15, 0;
	@%p15 bra 	$L__BB1_20;
	atom.relaxed.shared.cas.b32 	%r57, [_ZZ14histogram_gpu2jjjPjS_E11s_histogram+24], %r15, 0;
	atom.global.add.u32 	%r58, [%rd1+24], %r57;
$L__BB1_20:
	ld.shared.u32 	%r16, [_ZZ14histogram_gpu2jjjPjS_E11s_histogram+28];
	setp.eq.s32 	%p16, %r16, 0;
	@%p16 bra 	$L__BB1_22;
	atom.relaxed.shared.cas.b32 	%r59, [_ZZ14histogram_gpu2jjjPjS_E11s_histogram+28], %r16, 0;
	atom.global.add.u32 	%r60, [%rd1+28], %r59;
$L__BB1_22:
	ld.shared.u32 	%r17, [_ZZ14histogram_gpu2jjjPjS_E11s_histogram+32];
	setp.eq.s32 	%p17, %r17, 0;
	@%p17 bra 	$L__BB1_24;
	atom.relaxed.shared.cas.b32 	%r61, [_ZZ14histogram_gpu2jjjPjS_E11s_histogram+32], %r17, 0;
	atom.global.add.u32 	%r62, [%rd1+32], %r61;
$L__BB1_24:
	ld.shared.u32 	%r18, [_ZZ14histogram_gpu2jjjPjS_E11s_histogram+36];
	setp.eq.s32 	%p18, %r18, 0;
	@%p18 bra 	$L__BB1_27;
	atom.relaxed.shared.cas.b32 	%r63, [_ZZ14histogram_gpu2jjjPjS_E11s_histogram+36], %r18, 0;
	atom.global.add.u32 	%r64, [%rd1+36], %r63;
	bra.uni 	$L__BB1_27;
$L__BB1_26:
	mul.wide.u32 	%rd7, %r2, 4;
	add.s64 	%rd8, %rd1, %rd7;
	ld.shared.u32 	%r43, [%r8];
	atom.global.add.u32 	%r44, [%rd8], %r43;
$L__BB1_27:
	ret;

}


// ===== COMPILED SASS (sm_100) =====

	.target	sm_100

	.elftype	@"ET_EXEC"


//--------------------- .note.nv.tkinfo           --------------------------
	.section	.note.nv.tkinfo,"",@"SHT_NOTE"
	.sectionflags	@"SHF_NOTE_NV_TKINFO"
	.tkinfo
        /*0018*/ 	.word	0x00000002
        /*0030*/ 	.string	""
        /*0030*/ 	.string	"ptxas"
        /*0030*/ 	.string	"Cuda compilation tools, release 13.0, V13.0.88"
        /*0030*/ 	.string	"Build cuda_13.0.r13.0/compiler.36424714_0"
        /*0030*/ 	.string	"-arch sm_100 -m 64 "



//--------------------- .note.nv.cuinfo           --------------------------
	.section	.note.nv.cuinfo,"",@"SHT_NOTE"
	.sectionflags	@"SHF_NOTE_NV_CUINFO"
        /*0018*/ 	.short	0x0002
        /*001a*/ 	.short	0x0064
        /*001c*/ 	.short	0x0082
	.zero		2


//--------------------- .nv.info                  --------------------------
	.section	.nv.info,"",@"SHT_CUDA_INFO"
	.align	4


	//----- nvinfo : EIATTR_REGCOUNT
	.align		4
        /*0000*/ 	.byte	0x04, 0x2f
        /*0002*/ 	.short	(.L_1 - .L_0)
	.align		4
.L_0:
        /*0004*/ 	.word	index@(_Z13histogram_gpujjjPjS_)
        /*0008*/ 	.word	0x0000000c


	//----- nvinfo : EIATTR_FRAME_SIZE
	.align		4
.L_1:
        /*000c*/ 	.byte	0x04, 0x11
        /*000e*/ 	.short	(.L_3 - .L_2)
	.align		4
.L_2:
        /*0010*/ 	.word	index@(_Z13histogram_gpujjjPjS_)
        /*0014*/ 	.word	0x00000000


	//----- nvinfo : EIATTR_REGCOUNT
	.align		4
.L_3:
        /*0018*/ 	.byte	0x04, 0x2f
        /*001a*/ 	.short	(.L_5 - .L_4)
	.align		4
.L_4:
        /*001c*/ 	.word	index@(_Z14histogram_gpu2jjjPjS_)
        /*0020*/ 	.word	0x0000000b


	//----- nvinfo : EIATTR_FRAME_SIZE
	.align		4
.L_5:
        /*0024*/ 	.byte	0x04, 0x11
        /*0026*/ 	.short	(.L_7 - .L_6)
	.align		4
.L_6:
        /*0028*/ 	.word	index@(_Z14histogram_gpu2jjjPjS_)
        /*002c*/ 	.word	0x00000000


	//----- nvinfo : EIATTR_MIN_STACK_SIZE
	.align		4
.L_7:
        /*0030*/ 	.byte	0x04, 0x12
        /*0032*/ 	.short	(.L_9 - .L_8)
	.align		4
.L_8:
        /*0034*/ 	.word	index@(_Z14histogram_gpu2jjjPjS_)
        /*0038*/ 	.word	0x00000000


	//----- nvinfo : EIATTR_MIN_STACK_SIZE
	.align		4
.L_9:
        /*003c*/ 	.byte	0x04, 0x12
        /*003e*/ 	.short	(.L_11 - .L_10)
	.align		4
.L_10:
        /*0040*/ 	.word	index@(_Z13histogram_gpujjjPjS_)
        /*0044*/ 	.word	0x00000000
.L_11:


//--------------------- .nv.compat                --------------------------
	.section	.nv.compat,"",@"SHT_CUDA_COMPAT_INFO"
	.align	4
        /*0000*/ 	.byte	0x02, 0x09, 0x00, 0x00, 0x02, 0x02, 0x01, 0x00, 0x02, 0x05, 0x05, 0x00, 0x03, 0x07, 0x01, 0x01
        /*0010*/ 	.byte	0x02, 0x03, 0x00, 0x00, 0x02, 0x06, 0x01, 0x00, 0x04, 0x0b, 0x08, 0x00, 0x09, 0x00, 0x00, 0x00
        /*0020*/ 	.byte	0x00, 0x00, 0x00, 0x00


//--------------------- .nv.info._Z14histogram_gpu2jjjPjS_ --------------------------
	.section	.nv.info._Z14histogram_gpu2jjjPjS_,"",@"SHT_CUDA_INFO"
	.sectionflags	@""
	.align	4


	//----- nvinfo : EIATTR_CUDA_API_VERSION
	.align		4
        /*0000*/ 	.byte	0x04, 0x37
        /*0002*/ 	.short	(.L_13 - .L_12)
.L_12:
        /*0004*/ 	.word	0x00000082


	//----- nvinfo : EIATTR_KPARAM_INFO
	.align		4
.L_13:
        /*0008*/ 	.byte	0x04, 0x17
        /*000a*/ 	.short	(.L_15 - .L_14)
.L_14:
        /*000c*/ 	.word	0x00000000
        /*0010*/ 	.short	0x0004
        /*0012*/ 	.short	0x0018
        /*0014*/ 	.byte	0x00, 0xf5, 0x21, 0x00


	//----- nvinfo : EIATTR_KPARAM_INFO
	.align		4
.L_15:
        /*0018*/ 	.byte	0x04, 0x17
        /*001a*/ 	.short	(.L_17 - .L_16)
.L_16:
        /*001c*/ 	.word	0x00000000
        /*0020*/ 	.short	0x0003
        /*0022*/ 	.short	0x0010
        /*0024*/ 	.byte	0x00, 0xf5, 0x21, 0x00


	//----- nvinfo : EIATTR_KPARAM_INFO
	.align		4
.L_17:
        /*0028*/ 	.byte	0x04, 0x17
        /*002a*/ 	.short	(.L_19 - .L_18)
.L_18:
        /*002c*/ 	.word	0x00000000
        /*0030*/ 	.short	0x0002
        /*0032*/ 	.short	0x0008
        /*0034*/ 	.byte	0x00, 0xf0, 0x11, 0x00


	//----- nvinfo : EIATTR_KPARAM_INFO
	.align		4
.L_19:
        /*0038*/ 	.byte	0x04, 0x17
        /*003a*/ 	.short	(.L_21 - .L_20)
.L_20:
        /*003c*/ 	.word	0x00000000
        /*0040*/ 	.short	0x0001
        /*0042*/ 	.short	0x0004
        /*0044*/ 	.byte	0x00, 0xf0, 0x11, 0x00


	//----- nvinfo : EIATTR_KPARAM_INFO
	.align		4
.L_21:
        /*0048*/ 	.byte	0x04, 0x17
        /*004a*/ 	.short	(.L_23 - .L_22)
.L_22:
        /*004c*/ 	.word	0x00000000
        /*0050*/ 	.short	0x0000
        /*0052*/ 	.short	0x0000
        /*0054*/ 	.byte	0x00, 0xf0, 0x11, 0x00


	//----- nvinfo : EIATTR_SPARSE_MMA_MASK
	.align		4
.L_23:
        /*0058*/ 	.byte	0x03, 0x50
        /*005a*/ 	.short	0x0000


	//----- nvinfo : EIATTR_MAXREG_COUNT
	.align		4
        /*005c*/ 	.byte	0x03, 0x1b
        /*005e*/ 	.short	0x00ff


	//----- nvinfo : EIATTR_NUM_BARRIERS
	.align		4
        /*0060*/ 	.byte	0x02, 0x4c
        /*0062*/ 	.byte	0x01
	.zero		1


	//----- nvinfo : EIATTR_MERCURY_ISA_VERSION
	.align		4
        /*0064*/ 	.byte	0x03, 0x5f
        /*0066*/ 	.short	0x0101


	//----- nvinfo : EIATTR_INT_WARP_WIDE_INSTR_OFFSETS
	.align		4
        /*0068*/ 	.byte	0x04, 0x31
        /*006a*/ 	.short	(.L_25 - .L_24)


	//   ....[0]....
.L_24:
        /*006c*/ 	.word	0x00000310


	//   ....[1]....
        /*0070*/ 	.word	0x00000340


	//   ....[2]....
        /*0074*/ 	.word	0x00000460


	//   ....[3]....
        /*0078*/ 	.word	0x00000490


	//   ....[4]....
        /*007c*/ 	.word	0x00000530


	//   ....[5]....
        /*0080*/ 	.word	0x00000560


	//   ....[6]....
        /*0084*/ 	.word	0x00000600


	//   ....[7]....
        /*0088*/ 	.word	0x00000630


	//   ....[8]....
        /*008c*/ 	.word	0x000006d0


	//   ....[9]....
        /*0090*/ 	.word	0x00000700


	//   ....[10]....
        /*0094*/ 	.word	0x000007a0


	//   ....[11]....
        /*0098*/ 	.word	0x000007d0


	//   ....[12]....
        /*009c*/ 	.word	0x00000870


	//   ....[13]....
        /*00a0*/ 	.word	0x000008a0


	//   ....[14]....
        /*00a4*/ 	.word	0x00000940


	//   ....[15]....
        /*00a8*/ 	.word	0x00000970


	//   ....[16]....
        /*00ac*/ 	.word	0x00000a10


	//   ....[17]....
        /*00b0*/ 	.word	0x00000a40


	//   ....[18]....
        /*00b4*/ 	.word	0x00000ae0


	//   ....[19]....
        /*00b8*/ 	.word	0x00000b10


	//----- nvinfo : EIATTR_VRC_CTA_INIT_COUNT
	.align		4
.L_25:
        /*00bc*/ 	.byte	0x02, 0x4a
	.zero		1
	.zero		1


	//----- nvinfo : EIATTR_EXIT_INSTR_OFFSETS
	.align		4
        /*00c0*/ 	.byte	0x04, 0x1c
        /*00c2*/ 	.short	(.L_27 - .L_26)


	//   ....[0]....
.L_26:
        /*00c4*/ 	.word	0x000001c0


	//   ....[1]....
        /*00c8*/ 	.word	0x00000aa0


	//   ....[2]....
        /*00cc*/ 	.word	0x00000b50


	//   ....[3]....
        /*00d0*/ 	.word	0x00000ba0


	//----- nvinfo : EIATTR_CBANK_PARAM_SIZE
	.align		4
.L_27:
        /*00d4*/ 	.byte	0x03, 0x19
        /*00d6*/ 	.short	0x0020


	//----- nvinfo : EIATTR_PARAM_CBANK
	.align		4
        /*00d8*/ 	.byte	0x04, 0x0a
        /*00da*/ 	.short	(.L_29 - .L_28)
	.align		4
.L_28:
        /*00dc*/ 	.word	index@(.nv.constant0._Z14histogram_gpu2jjjPjS_)
        /*00e0*/ 	.short	0x0380
        /*00e2*/ 	.short	0x0020


	//----- nvinfo : EIATTR_SW_WAR
	.align		4
.L_29:
        /*00e4*/ 	.byte	0x04, 0x36
        /*00e6*/ 	.short	(.L_31 - .L_30)
.L_30:
        /*00e8*/ 	.word	0x00000008
.L_31:


//--------------------- .nv.info._Z13histogram_gpujjjPjS_ --------------------------
	.section	.nv.info._Z13histogram_gpujjjPjS_,"",@"SHT_CUDA_INFO"
	.sectionflags	@""
	.align	4


	//----- nvinfo : EIATTR_CUDA_API_VERSION
	.align		4
        /*0000*/ 	.byte	0x04, 0x37
        /*0002*/ 	.short	(.L_33 - .L_32)
.L_32:
        /*0004*/ 	.word	0x00000082


	//----- nvinfo : EIATTR_KPARAM_INFO
	.align		4
.L_33:
        /*0008*/ 	.byte	0x04, 0x17
        /*000a*/ 	.short	(.L_35 - .L_34)
.L_34:
        /*000c*/ 	.word	0x00000000
        /*0010*/ 	.short	0x0004
        /*0012*/ 	.short	0x0018
        /*0014*/ 	.byte	0x00, 0xf5, 0x21, 0x00


	//----- nvinfo : EIATTR_KPARAM_INFO
	.align		4
.L_35:
        /*0018*/ 	.byte	0x04, 0x17
        /*001a*/ 	.short	(.L_37 - .L_36)
.L_36:
        /*001c*/ 	.word	0x00000000
        /*0020*/ 	.short	0x0003
        /*0022*/ 	.short	0x0010
        /*0024*/ 	.byte	0x00, 0xf5, 0x21, 0x00


	//----- nvinfo : EIATTR_KPARAM_INFO
	.align		4
.L_37:
        /*0028*/ 	.byte	0x04, 0x17
        /*002a*/ 	.short	(.L_39 - .L_38)
.L_38:
        /*002c*/ 	.word	0x00000000
        /*0030*/ 	.short	0x0002
        /*0032*/ 	.short	0x0008
        /*0034*/ 	.byte	0x00, 0xf0, 0x11, 0x00


	//----- nvinfo : EIATTR_KPARAM_INFO
	.align		4
.L_39:
        /*0038*/ 	.byte	0x04, 0x17
        /*003a*/ 	.short	(.L_41 - .L_40)
.L_40:
        /*003c*/ 	.word	0x00000000
        /*0040*/ 	.short	0x0001
        /*0042*/ 	.short	0x0004
        /*0044*/ 	.byte	0x00, 0xf0, 0x11, 0x00


	//----- nvinfo : EIATTR_KPARAM_INFO
	.align		4
.L_41:
        /*0048*/ 	.byte	0x04, 0x17
        /*004a*/ 	.short	(.L_43 - .L_42)
.L_42:
        /*004c*/ 	.word	0x00000000
        /*0050*/ 	.short	0x0000
        /*0052*/ 	.short	0x0000
        /*0054*/ 	.byte	0x00, 0xf0, 0x11, 0x00


	//----- nvinfo : EIATTR_SPARSE_MMA_MASK
	.align		4
.L_43:
        /*0058*/ 	.byte	0x03, 0x50
        /*005a*/ 	.short	0x0000


	//----- nvinfo : EIATTR_MAXREG_COUNT
	.align		4
        /*005c*/ 	.byte	0x03, 0x1b
        /*005e*/ 	.short	0x00ff


	//----- nvinfo : EIATTR_MERCURY_ISA_VERSION
	.align		4
        /*0060*/ 	.byte	0x03, 0x5f
        /*0062*/ 	.short	0x0101


	//----- nvinfo : EIATTR_VRC_CTA_INIT_COUNT
	.align		4
        /*0064*/ 	.byte	0x02, 0x4a
	.zero		1
	.zero		1


	//----- nvinfo : EIATTR_EXIT_INSTR_OFFSETS
	.align		4
        /*0068*/ 	.byte	0x04, 0x1c
        /*006a*/ 	.short	(.L_45 - .L_44)


	//   ....[0]....
.L_44:
        /*006c*/ 	.word	0x00000120


	//   ....[1]....
        /*0070*/ 	.word	0x00000200


	//----- nvinfo : EIATTR_CBANK_PARAM_SIZE
	.align		4
.L_45:
        /*0074*/ 	.byte	0x03, 0x19
        /*0076*/ 	.short	0x0020


	//----- nvinfo : EIATTR_PARAM_CBANK
	.align		4
        /*0078*/ 	.byte	0x04, 0x0a
        /*007a*/ 	.short	(.L_47 - .L_46)
	.align		4
.L_46:
        /*007c*/ 	.word	index@(.nv.constant0._Z13histogram_gpujjjPjS_)
        /*0080*/ 	.short	0x0380
        /*0082*/ 	.short	0x0020


	//----- nvinfo : EIATTR_SW_WAR
	.align		4
.L_47:
        /*0084*/ 	.byte	0x04, 0x36
        /*0086*/ 	.short	(.L_49 - .L_48)
.L_48:
        /*0088*/ 	.word	0x00000008
.L_49:


//--------------------- .nv.callgraph             --------------------------
	.section	.nv.callgraph,"",@"SHT_CUDA_CALLGRAPH"
	.align	4
	.sectionentsize	8
	.align		4
        /*0000*/ 	.word	0x00000000
	.align		4
        /*0004*/ 	.word	0xffffffff
	.align		4
        /*0008*/ 	.word	0x00000000
	.align		4
        /*000c*/ 	.word	0xfffffffe
	.align		4
        /*0010*/ 	.word	0x00000000
	.align		4
        /*0014*/ 	.word	0xfffffffd
	.align		4
        /*0018*/ 	.word	0x00000000
	.align		4
        /*001c*/ 	.word	0xfffffffc


//--------------------- .text._Z14histogram_gpu2jjjPjS_ --------------------------
	.section	.text._Z14histogram_gpu2jjjPjS_,"ax",@progbits
	.align	128
        .global         _Z14histogram_gpu2jjjPjS_
        .type           _Z14histogram_gpu2jjjPjS_,@function
        .size           _Z14histogram_gpu2jjjPjS_,(.L_x_13 - _Z14histogram_gpu2jjjPjS_)
        .other          _Z14histogram_gpu2jjjPjS_,@"STO_CUDA_ENTRY STV_DEFAULT"
_Z14histogram_gpu2jjjPjS_:
.text._Z14histogram_gpu2jjjPjS_:
[----:B------:R-:W-:Y:S01]  /*0000*/  LDC R1, c[0x0][0x37c] ;  /* 0x0000df00ff017b82 */ /* 0x000fe20000000800 */
[----:B------:R-:W0:Y:S07]  /*0010*/  S2R R0, SR_CTAID.X ;  /* 0x0000000000007919 */ /* 0x000e2e0000002500 */
[----:B------:R-:W1:Y:S01]  /*0020*/  S2UR UR6, SR_CgaCtaId ;  /* 0x00000000000679c3 */ /* 0x000e620000008800 */
[----:B------:R-:W2:Y:S01]  /*0030*/  LDCU UR5, c[0x0][0x360] ;  /* 0x00006c00ff0577ac */ /* 0x000ea20008000800 */
[----:B------:R-:W0:Y:S01]  /*0040*/  S2R R7, SR_TID.X ;  /* 0x0000000000077919 */ /* 0x000e220000002100 */
[----:B------:R-:W3:Y:S01]  /*0050*/  LDCU UR7, c[0x0][0x364] ;  /* 0x00006c80ff0777ac */ /* 0x000ee20008000800 */
[----:B------:R-:W3:Y:S01]  /*0060*/  S2R R4, SR_CTAID.Y ;  /* 0x0000000000047919 */ /* 0x000ee20000002600 */
[----:B------:R-:W4:Y:S01]  /*0070*/  LDCU UR8, c[0x0][0x368] ;  /* 0x00006d00ff0877ac */ /* 0x000f220008000800 */
[----:B------:R-:W3:Y:S01]  /*0080*/  S2R R2, SR_TID.Y ;  /* 0x0000000000027919 */ /* 0x000ee20000002200 */
[----:B------:R-:W-:Y:S01]  /*0090*/  UMOV UR4, 0x400 ;  /* 0x0000040000047882 */ /* 0x000fe20000000000 */
[----:B------:R-:W0:Y:S01]  /*00a0*/  LDCU.64 UR12, c[0x0][0x380] ;  /* 0x00007000ff0c77ac */ /* 0x000e220008000a00 */
[----:B------:R-:W4:Y:S01]  /*00b0*/  S2R R5, SR_CTAID.Z ;  /* 0x0000000000057919 */ /* 0x000f220000002700 */
[----:B------:R-:W4:Y:S01]  /*00c0*/  S2R R8, SR_TID.Z ;  /* 0x0000000000087919 */ /* 0x000f220000002300 */
[----:B--2---:R-:W-:-:S02]  /*00d0*/  UISETP.GT.U32.AND UP0, UPT, UR5, 0x9, UPT ;  /* 0x000000090500788c */ /* 0x004fc4000bf04070 */
[----:B-1----:R-:W-:Y:S01]  /*00e0*/  ULEA UR6, UR6, UR4, 0x18 ;  /* 0x0000000406067291 */ /* 0x002fe2000f8ec0ff */
[----:B0-----:R-:W-:-:S05]  /*00f0*/  IMAD R0, R0, UR5, R7 ;  /* 0x0000000500007c24 */ /* 0x001fca000f8e0207 */
[----:B------:R-:W-:Y:S01]  /*0100*/  LEA R6, R7, UR6, 0x2 ;  /* 0x0000000607067c11 */ /* 0x000fe2000f8e10ff */
[----:B---3--:R-:W-:Y:S02]  /*0110*/  IMAD R4, R4, UR7, R2 ;  /* 0x0000000704047c24 */ /* 0x008fe4000f8e0202 */
[----:B----4-:R-:W-:Y:S01]  /*0120*/  IMAD R5, R5, UR8, R8 ;  /* 0x0000000805057c24 */ /* 0x010fe2000f8e0208 */
[----:B------:R-:W-:Y:S06]  /*0130*/  BRA.U UP0, `(.L_x_0) ;  /* 0x00000001000c7547 */ /* 0x000fec000b800000 */
[----:B------:R-:W-:-:S13]  /*0140*/  LOP3.LUT P0, RZ, R8, R7, R2, 0xfe, !PT ;  /* 0x0000000708ff7212 */ /* 0x000fda000780fe02 */
[----:B------:R0:W-:Y:S04]  /*0150*/  @!P0 STS [R6], RZ ;  /* 0x000000ff06008388 */ /* 0x0001e80000000800 */
[----:B------:R0:W-:Y:S02]  /*0160*/  @P0 STS [R6], RZ ;  /* 0x000000ff06000388 */ /* 0x0001e40000000800 */
.L_x_0:
[----:B------:R-:W1:Y:S01]  /*0170*/  LDCU UR4, c[0x0][0x388] ;  /* 0x00007100ff0477ac */ /* 0x000e620008000800 */
[----:B------:R-:W-:Y:S01]  /*0180*/  BAR.SYNC.DEFER_BLOCKING 0x0 ;  /* 0x0000000000007b1d */ /* 0x000fe20000010000 */
[----:B------:R-:W-:-:S04]  /*0190*/  ISETP.GE.U32.AND P0, PT, R4, UR13, PT ;  /* 0x0000000d04007c0c */ /* 0x000fc8000bf06070 */
[----:B------:R-:W-:-:S04]  /*01a0*/  ISETP.GE.U32.OR P0, PT, R0, UR12, P0 ;  /* 0x0000000c00007c0c */ /* 0x000fc80008706470 */
[----:B-1----:R-:W-:-:S13]  /*01b0*/  ISETP.GE.U32.OR P0, PT, R5, UR4, P0 ;  /* 0x0000000405007c0c */ /* 0x002fda0008706470 */
[----:B------:R-:W-:Y:S05]  /*01c0*/  @P0 EXIT ;  /* 0x000000000000094d */ /* 0x000fea0003800000 */
[----:B------:R-:W1:Y:S01]  /*01d0*/  LDC.64 R2, c[0x0][0x390] ;  /* 0x0000e400ff027b82 */ /* 0x000e620000000a00 */
[----:B------:R-:W2:Y:S01]  /*01e0*/  LDCU.64 UR10, c[0x0][0x358] ;  /* 0x00006b00ff0a77ac */ /* 0x000ea20008000a00 */
[----:B------:R-:W-:-:S04]  /*01f0*/  IMAD R5, R5, UR13, R4 ;  /* 0x0000000d05057c24 */ /* 0x000fc8000f8e0204 */
[----:B------:R-:W-:-:S04]  /*0200*/  IMAD R5, R5, UR12, R0 ;  /* 0x0000000c05057c24 */ /* 0x000fc8000f8e0200 */
[----:B-1----:R-:W-:-:S06]  /*0210*/  IMAD.WIDE.U32 R2, R5, 0x4, R2 ;  /* 0x0000000405027825 */ /* 0x002fcc00078e0002 */
[----:B--2---:R-:W2:Y:S02]  /*0220*/  LDG.E R2, desc[UR10][R2.64] ;  /* 0x0000000a02027981 */ /* 0x004ea4000c1e1900 */
[----:B--2---:R-:W-:-:S04]  /*0230*/  VIADD R0, R2, 0xffffffff ;  /* 0xffffffff02007836 */ /* 0x004fc80000000000 */
[----:B------:R-:W-:-:S05]  /*0240*/  IMAD.HI.U32 R0, R0, 0x51eb851f, RZ ;  /* 0x51eb851f00007827 */ /* 0x000fca00078e00ff */
[----:B------:R-:W-:-:S04]  /*0250*/  SHF.R.U32.HI R0, RZ, 0x3, R0 ;  /* 0x00000003ff007819 */ /* 0x000fc80000011600 */
[----:B------:R-:W-:-:S05]  /*0260*/  LOP3.LUT R0, R0, 0xffffffc, RZ, 0xc0, !PT ;  /* 0x0ffffffc00007812 */ /* 0x000fca00078ec0ff */
[----:B------:R1:W-:Y:S01]  /*0270*/  ATOMS.POPC.INC.32 RZ, [R0+UR6] ;  /* 0x0000000000ff7f8c */ /* 0x0003e2000d800006 */
[----:B------:R-:W-:Y:S06]  /*0280*/  BAR.SYNC.DEFER_BLOCKING 0x0 ;  /* 0x0000000000007b1d */ /* 0x000fec0000010000 */
[----:B------:R-:W-:Y:S05]  /*0290*/  BRA.U UP0, `(.L_x_1) ;  /* 0x0000000900307547 */ /* 0x000fea000b800000 */
[----:B------:R-:W2:Y:S02]  /*02a0*/  LDS R4, [UR6] ;  /* 0x00000006ff047984 */ /* 0x000ea40008000800 */
[----:B--2---:R-:W-:-:S13]  /*02b0*/  ISETP.NE.AND P0, PT, R4, RZ, PT ;  /* 0x000000ff0400720c */ /* 0x004fda0003f05270 */
[----:B------:R-:W-:Y:S05]  /*02c0*/  @!P0 BRA `(.L_x_2) ;  /* 0x00000000002c8947 */ /* 0x000fea0003800000 */
[----:B------:R-:W-:Y:S01]  /*02d0*/  IMAD.MOV.U32 R5, RZ, RZ, RZ ;  /* 0x000000ffff057224 */ /* 0x000fe200078e00ff */
[----:B-1----:R-:W1:Y:S01]  /*02e0*/  S2R R0, SR_LANEID ;  /* 0x0000000000007919 */ /* 0x002e620000000000 */
[----:B0-----:R-:W-:Y:S01]  /*02f0*/  IMAD.U32 R6, RZ, RZ, UR6 ;  /* 0x00000006ff067e24 */ /* 0x001fe2000f8e00ff */
[----:B------:R-:W0:Y:S01]  /*0300*/  LDC.64 R2, c[0x0][0x398] ;  /* 0x0000e600ff027b82 */ /* 0x000e220000000a00 */
[----:B------:R-:W-:Y:S02]  /*0310*/  VOTEU.ANY UR4, UPT, PT ;  /* 0x0000000000047886 */ /* 0x000fe400038e0100 */
[----:B------:R-:W-:Y:S01]  /*0320*/  UFLO.U32 UR4, UR4 ;  /* 0x00000004000472bd */ /* 0x000fe200080e0000 */
[----:B------:R-:W2:Y:S04]  /*0330*/  ATOMS.CAS R5, [R6], R4, R5 ;  /* 0x000000040605738d */ /* 0x000ea80000000005 */
[----:B--2---:R-:W2:Y:S01]  /*0340*/  REDUX.SUM UR5, R5 ;  /* 0x00000000050573c4 */ /* 0x004ea2000000c000 */
[----:B-1----:R-:W-:-:S02]  /*0350*/  ISETP.EQ.U32.AND P0, PT, R0, UR4, PT ;  /* 0x0000000400007c0c */ /* 0x002fc4000bf02070 */
[----:B--2---:R-:W-:-:S11]  /*0360*/  MOV R7, UR5 ;  /* 0x0000000500077c02 */ /* 0x004fd60008000f00 */
[----:B0-----:R2:W-:Y:S02]  /*0370*/  @P0 REDG.E.ADD.STRONG.GPU desc[UR10][R2.64], R7 ;  /* 0x000000070200098e */ /* 0x0015e4000c12e10a */
.L_x_2:
[----:B------:R-:W3:Y:S01]  /*0380*/  LDS R4, [UR6+0x4] ;  /* 0x00000406ff047984 */ /* 0x000ee20008000800 */
[----:B------:R-:W4:Y:S01]  /*0390*/  LDCU.64 UR8, c[0x0][0x398] ;  /* 0x00007300ff0877ac */ /* 0x000f220008000a00 */
[----:B------:R-:W-:Y:S01]  /*03a0*/  UMOV UR4, 0x4 ;  /* 0x0000000400047882 */ /* 0x000fe20000000000 */
[----:B------:R-:W-:Y:S02]  /*03b0*/  UMOV UR5, 0x0 ;  /* 0x0000000000057882 */ /* 0x000fe40000000000 */
[----:B----4-:R-:W-:-:S04]  /*03c0*/  UIMAD.WIDE.U32 UR4, UR8, 0x1, UR4 ;  /* 0x00000001080478a5 */ /* 0x010fc8000f8e0004 */
[----:B------:R-:W-:Y:S02]  /*03d0*/  UIADD3 UR7, UPT, UPT, UR5, UR9, URZ ;  /* 0x0000000905077290 */ /* 0x000fe4000fffe0ff */
[----:B--2---:R-:W-:Y:S02]  /*03e0*/  IMAD.U32 R3, RZ, RZ, UR5 ;  /* 0x00000005ff037e24 */ /* 0x004fe4000f8e00ff */
[----:B------:R-:W-:Y:S02]  /*03f0*/  IMAD.U32 R2, RZ, RZ, UR4 ;  /* 0x00000004ff027e24 */ /* 0x000fe4000f8e00ff */
[----:B------:R-:W-:Y:S01]  /*0400*/  IMAD.U32 R3, RZ, RZ, UR7 ;  /* 0x00000007ff037e24 */ /* 0x000fe2000f8e00ff */
[----:B---3--:R-:W-:-:S13]  /*0410*/  ISETP.NE.AND P0, PT, R4, RZ, PT ;  /* 0x000000ff0400720c */ /* 0x008fda0003f05270 */
[----:B------:R-:W-:Y:S05]  /*0420*/  @!P0 BRA `(.L_x_3) ;  /* 0x0000000000288947 */ /* 0x000fea0003800000 */
[----:B------:R-:W-:Y:S01]  /*0430*/  IMAD.MOV.U32 R5, RZ, RZ, RZ ;  /* 0x000000ffff057224 */ /* 0x000fe200078e00ff */
[----:B0-----:R-:W-:Y:S01]  /*0440*/  MOV R6, UR6 ;  /* 0x0000000600067c02 */ /* 0x001fe20008000f00 */
[----:B-1----:R-:W0:Y:S01]  /*0450*/  S2R R0, SR_LANEID ;  /* 0x0000000000007919 */ /* 0x002e220000000000 */
[----:B------:R-:W-:Y:S02]  /*0460*/  VOTEU.ANY UR4, UPT, PT ;  /* 0x0000000000047886 */ /* 0x000fe400038e0100 */
[----:B------:R-:W-:Y:S01]  /*0470*/  UFLO.U32 UR4, UR4 ;  /* 0x00000004000472bd */ /* 0x000fe200080e0000 */
[----:B------:R-:W1:Y:S02]  /*0480*/  ATOMS.CAS R5, [R6+0x4], R4, R5 ;  /* 0x000004040605738d */ /* 0x000e640000000005 */
[----:B-1----:R-:W1:Y:S03]  /*0490*/  REDUX.SUM UR5, R5 ;  /* 0x00000000050573c4 */ /* 0x002e66000000c000 */
[----:B0-----:R-:W-:Y:S01]  /*04a0*/  ISETP.EQ.U32.AND P0, PT, R0, UR4, PT ;  /* 0x0000000400007c0c */ /* 0x001fe2000bf02070 */
[----:B-1----:R-:W-:-:S12]  /*04b0*/  IMAD.U32 R7, RZ, RZ, UR5 ;  /* 0x00000005ff077e24 */ /* 0x002fd8000f8e00ff */
[----:B------:R2:W-:Y:S02]  /*04c0*/  @P0 REDG.E.ADD.STRONG.GPU desc[UR10][R2.64], R7 ;  /* 0x000000070200098e */ /* 0x0005e4000c12e10a */
.L_x_3:
[----:B------:R-:W3:Y:S02]  /*04d0*/  LDS R4, [UR6+0x8] ;  /* 0x00000806ff047984 */ /* 0x000ee40008000800 */
[----:B---3--:R-:W-:-:S13]  /*04e0*/  ISETP.NE.AND P0, PT, R4, RZ, PT ;  /* 0x000000ff0400720c */ /* 0x008fda0003f05270 */
[----:B------:R-:W-:Y:S05]  /*04f0*/  @!P0 BRA `(.L_x_4) ;  /* 0x0000000000288947 */ /* 0x000fea0003800000 */
[----:B------:R-:W-:Y:S02]  /*0500*/  HFMA2 R5, -RZ, RZ, 0, 0 ;  /* 0x00000000ff057431 */ /* 0x000fe400000001ff */
[----:B0-----:R-:W-:Y:S01]  /*0510*/  IMAD.U32 R6, RZ, RZ, UR6 ;  /* 0x00000006ff067e24 */ /* 0x001fe2000f8e00ff */
[----:B-1----:R-:W0:Y:S01]  /*0520*/  S2R R0, SR_LANEID ;  /* 0x0000000000007919 */ /* 0x002e220000000000 */
[----:B------:R-:W-:Y:S02]  /*0530*/  VOTEU.ANY UR4, UPT, PT ;  /* 0x0000000000047886 */ /* 0x000fe400038e0100 */
[----:B------:R-:W-:Y:S01]  /*0540*/  UFLO.U32 UR4, UR4 ;  /* 0x00000004000472bd */ /* 0x000fe200080e0000 */
[----:B------:R-:W1:Y:S02]  /*0550*/  ATOMS.CAS R5, [R6+0x8], R4, R5 ;  /* 0x000008040605738d */ /* 0x000e640000000005 */
[----:B-1----:R-:W2:Y:S03]  /*0560*/  REDUX.SUM UR5, R5 ;  /* 0x00000000050573c4 */ /* 0x002ea6000000c000 */
[----:B0-----:R-:W-:Y:S01]  /*0570*/  ISETP.EQ.U32.AND P0, PT, R0, UR4, PT ;  /* 0x0000000400007c0c */ /* 0x001fe2000bf02070 */
[----:B--2---:R-:W-:-:S12]  /*0580*/  IMAD.U32 R7, RZ, RZ, UR5 ;  /* 0x00000005ff077e24 */ /* 0x004fd8000f8e00ff */
[----:B------:R3:W-:Y:S02]  /*0590*/  @P0 REDG.E.ADD.STRONG.GPU desc[UR10][R2.64+0x4], R7 ;  /* 0x000004070200098e */ /* 0x0007e4000c12e10a */
.L_x_4:
[----:B------:R-:W4:Y:S02]  /*05a0*/  LDS R4, [UR6+0xc] ;  /* 0x00000c06ff047984 */ /* 0x000f240008000800 */
[----:B----4-:R-:W-:-:S13]  /*05b0*/  ISETP.NE.AND P0, PT, R4, RZ, PT ;  /* 0x000000ff0400720c */ /* 0x010fda0003f05270 */
[----:B------:R-:W-:Y:S05]  /*05c0*/  @!P0 BRA `(.L_x_5) ;  /* 0x0000000000288947 */ /* 0x000fea0003800000 */
[----:B------:R-:W-:Y:S01]  /*05d0*/  IMAD.MOV.U32 R5, RZ, RZ, RZ ;  /* 0x000000ffff057224 */ /* 0x000fe200078e00ff */
[----:B-1----:R-:W1:Y:S01]  /*05e0*/  S2R R0, SR_LANEID ;  /* 0x0000000000007919 */ /* 0x002e620000000000 */
[----:B0-----:R-:W-:Y:S01]  /*05f0*/  IMAD.U32 R6, RZ, RZ, UR6 ;  /* 0x00000006ff067e24 */ /* 0x001fe2000f8e00ff */
[----:B------:R-:W-:Y:S02]  /*0600*/  VOTEU.ANY UR4, UPT, PT ;  /* 0x0000000000047886 */ /* 0x000fe400038e0100 */
[----:B------:R-:W-:Y:S02]  /*0610*/  UFLO.U32 UR4, UR4 ;  /* 0x00000004000472bd */ /* 0x000fe400080e0000 */
[----:B------:R-:W0:Y:S02]  /*0620*/  ATOMS.CAS R5, [R6+0xc], R4, R5 ;  /* 0x00000c040605738d */ /* 0x000e240000000005 */
[----:B0-----:R-:W2:Y:S02]  /*0630*/  REDUX.SUM UR5, R5 ;  /* 0x00000000050573c4 */ /* 0x001ea4000000c000 */
[----:B-1----:R-:W-:-:S02]  /*0640*/  ISETP.EQ.U32.AND P0, PT, R0, UR4, PT ;  /* 0x0000000400007c0c */ /* 0x002fc4000bf02070 */
[----:B--23--:R-:W-:-:S11]  /*0650*/  MOV R7, UR5 ;  /* 0x0000000500077c02 */ /* 0x00cfd60008000f00 */
[----:B------:R4:W-:Y:S02]  /*0660*/  @P0 REDG.E.ADD.STRONG.GPU desc[UR10][R2.64+0x8], R7 ;  /* 0x000008070200098e */ /* 0x0009e4000c12e10a */
.L_x_5:
[----:B------:R-:W5:Y:S02]  /*0670*/  LDS R4, [UR6+0x10] ;  /* 0x00001006ff047984 */ /* 0x000f640008000800 */
[----:B-----5:R-:W-:-:S13]  /*0680*/  ISETP.NE.AND P0, PT, R4, RZ, PT ;  /* 0x000000ff0400720c */ /* 0x020fda0003f05270 */
        /* <DEDUP_REMOVED lines=8> */
[----:B-1----:R-:W-:Y:S01]  /*0710*/  ISETP.EQ.U32.AND P0, PT, R0, UR4, PT ;  /* 0x0000000400007c0c */ /* 0x002fe2000bf02070 */
[----:B--234-:R-:W-:-:S12]  /*0720*/  IMAD.U32 R7, RZ, RZ, UR5 ;  /* 0x00000005ff077e24 */ /* 0x01cfd8000f8e00ff */
[----:B------:R0:W-:Y:S02]  /*0730*/  @P0 REDG.E.ADD.STRONG.GPU desc[UR10][R2.64+0xc], R7 ;  /* 0x00000c070200098e */ /* 0x0001e4000c12e10a */
.L_x_6:
[----:B------:R-:W5:Y:S02]  /*0740*/  LDS R4, [UR6+0x14] ;  /* 0x00001406ff047984 */ /* 0x000f640008000800 */
[----:B-----5:R-:W-:-:S13]  /*0750*/  ISETP.NE.AND P0, PT, R4, RZ, PT ;  /* 0x000000ff0400720c */ /* 0x020fda0003f05270 */
[----:B------:R-:W-:Y:S05]  /*0760*/  @!P0 BRA `(.L_x_7) ;  /* 0x0000000000288947 */ /* 0x000fea0003800000 */
[----:B------:R-:W-:Y:S01]  /*0770*/  IMAD.MOV.U32 R5, RZ, RZ, RZ ;  /* 0x000000ffff057224 */ /* 0x000fe200078e00ff */
[----:B0-----:R-:W-:Y:S01]  /*0780*/  MOV R6, UR6 ;  /* 0x0000000600067c02 */ /* 0x001fe20008000f00 */
[----:B-1----:R-:W0:Y:S01]  /*0790*/  S2R R0, SR_LANEID ;  /* 0x0000000000007919 */ /* 0x002e220000000000 */
[----:B------:R-:W-:Y:S02]  /*07a0*/  VOTEU.ANY UR4, UPT, PT ;  /* 0x0000000000047886 */ /* 0x000fe400038e0100 */
[----:B------:R-:W-:Y:S01]  /*07b0*/  UFLO.U32 UR4, UR4 ;  /* 0x00000004000472bd */ /* 0x000fe200080e0000 */
[----:B------:R-:W1:Y:S02]  /*07c0*/  ATOMS.CAS R5, [R6+0x14], R4, R5 ;  /* 0x000014040605738d */ /* 0x000e640000000005 */
[----:B-1----:R-:W2:Y:S03]  /*07d0*/  REDUX.SUM UR5, R5 ;  /* 0x00000000050573c4 */ /* 0x002ea6000000c000 */
[----:B0-----:R-:W-:Y:S01]  /*07e0*/  ISETP.EQ.U32.AND P0, PT, R0, UR4, PT ;  /* 0x0000000400007c0c */ /* 0x001fe2000bf02070 */
[----:B--234-:R-:W-:-:S12]  /*07f0*/  IMAD.U32 R7, RZ, RZ, UR5 ;  /* 0x00000005ff077e24 */ /* 0x01cfd8000f8e00ff */
[----:B------:R0:W-:Y:S02]  /*0800*/  @P0 REDG.E.ADD.STRONG.GPU desc[UR10][R2.64+0x10], R7 ;  /* 0x000010070200098e */ /* 0x0001e4000c12e10a */
.L_x_7:
[----:B------:R-:W5:Y:S02]  /*0810*/  LDS R4, [UR6+0x18] ;  /* 0x00001806ff047984 */ /* 0x000f640008000800 */
[----:B-----5:R-:W-:-:S13]  /*0820*/  ISETP.NE.AND P0, PT, R4, RZ, PT ;  /* 0x000000ff0400720c */ /* 0x020fda0003f05270 */
[----:B------:R-:W-:Y:S05]  /*0830*/  @!P0 BRA `(.L_x_8) ;  /* 0x0000000000288947 */ /* 0x000fea0003800000 */
[----:B------:R-:W-:Y:S01]  /*0840*/  MOV R5, RZ ;  /* 0x000000ff00057202 */ /* 0x000fe20000000f00 */
[----:B0-----:R-:W-:Y:S01]  /*0850*/  IMAD.U32 R6, RZ, RZ, UR6 ;  /* 0x00000006ff067e24 */ /* 0x001fe2000f8e00ff */
        /* <DEDUP_REMOVED lines=8> */
.L_x_8:
[----:B------:R-:W5:Y:S02]  /*08e0*/  LDS R4, [UR6+0x1c] ;  /* 0x00001c06ff047984 */ /* 0x000f640008000800 */
[----:B-----5:R-:W-:-:S13]  /*08f0*/  ISETP.NE.AND P0, PT, R4, RZ, PT ;  /* 0x000000ff0400720c */ /* 0x020fda0003f05270 */
        /* <DEDUP_REMOVED lines=11> */
.L_x_9:
        /* <DEDUP_REMOVED lines=13> */
.L_x_10:
[----:B------:R-:W5:Y:S02]  /*0a80*/  LDS R4, [UR6+0x24] ;  /* 0x00002406ff047984 */ /* 0x000f640008000800 */
[----:B-----5:R-:W-:-:S13]  /*0a90*/  ISETP.NE.AND P0, PT, R4, RZ, PT ;  /* 0x000000ff0400720c */ /* 0x020fda0003f05270 */
[----:B------:R-:W-:Y:S05]  /*0aa0*/  @!P0 EXIT ;  /* 0x000000000000894d */ /* 0x000fea0003800000 */
        /* <DEDUP_REMOVED lines=9> */
[----:B------:R-:W-:Y:S01]  /*0b40*/  @P0 REDG.E.ADD.STRONG.GPU desc[UR10][R2.64+0x20], R7 ;  /* 0x000020070200098e */ /* 0x000fe2000c12e10a */
[----:B------:R-:W-:Y:S05]  /*0b50*/  EXIT ;  /* 0x000000000000794d */ /* 0x000fea0003800000 */
.L_x_1:
[----:B------:R-:W2:Y:S01]  /*0b60*/  LDS R5, [R6] ;  /* 0x0000000006057984 */ /* 0x000ea20000000800 */
[----:B------:R-:W3:Y:S02]  /*0b70*/  LDC.64 R2, c[0x0][0x398] ;  /* 0x0000e600ff027b82 */ /* 0x000ee40000000a00 */
[----:B---3--:R-:W-:-:S05]  /*0b80*/  IMAD.WIDE.U32 R2, R7, 0x4, R2 ;  /* 0x0000000407027825 */ /* 0x008fca00078e0002 */
[----:B--2---:R-:W-:Y:S01]  /*0b90*/  REDG.E.ADD.STRONG.GPU desc[UR10][R2.64], R5 ;  /* 0x000000050200798e */ /* 0x004fe2000c12e10a */
[----:B------:R-:W-:Y:S05]  /*0ba0*/  EXIT ;  /* 0x000000000000794d */ /* 0x000fea0003800000 */
.L_x_11:
[----:B------:R-:W-:-:S00]  /*0bb0*/  BRA `(.L_x_11) ;  /* 0xfffffffc00fc7947 */ /* 0x000fc0000383ffff */
[----:B------:R-:W-:-:S00]  /*0bc0*/  NOP ;  /* 0x0000000000007918 */ /* 0x000fc00000000000 */
        /* <DEDUP_REMOVED lines=11> */
.L_x_13:


//--------------------- .text._Z13histogram_gpujjjPjS_ --------------------------
	.section	.text._Z13histogram_gpujjjPjS_,"ax",@progbits
	.align	128
        .global         _Z13histogram_gpujjjPjS_
        .type           _Z13histogram_gpujjjPjS_,@function
        .size           _Z13histogram_gpujjjPjS_,(.L_x_14 - _Z13histogram_gpujjjPjS_)
        .other          _Z13histogram_gpujjjPjS_,@"STO_CUDA_ENTRY STV_DEFAULT"
_Z13histogram_gpujjjPjS_:
.text._Z13histogram_gpujjjPjS_:
[----:B------:R-:W-:Y:S01]  /*0000*/  LDC R1, c[0x0][0x37c] ;  /* 0x0000df00ff017b82 */ /* 0x000fe20000000800 */
[----:B------:R-:W0:Y:S01]  /*0010*/  S2R R4, SR_CTAID.Y ;  /* 0x0000000000047919 */ /* 0x000e220000002600 */
[----:B------:R-:W1:Y:S01]  /*0020*/  LDCU UR4, c[0x0][0x360] ;  /* 0x00006c00ff0477ac */ /* 0x000e620008000800 */
[----:B------:R-:W0:Y:S01]  /*0030*/  S2R R5, SR_TID.Y ;  /* 0x0000000000057919 */ /* 0x000e220000002200 */
[----:B------:R-:W0:Y:S01]  /*0040*/  LDCU UR5, c[0x0][0x364] ;  /* 0x00006c80ff0577ac */ /* 0x000e220008000800 */
[----:B------:R-:W1:Y:S01]  /*0050*/  S2R R0, SR_CTAID.X ;  /* 0x0000000000007919 */ /* 0x000e620000002500 */
[----:B------:R-:W2:Y:S01]  /*0060*/  LDCU.64 UR8, c[0x0][0x380] ;  /* 0x00007000ff0877ac */ /* 0x000ea20008000a00 */
[----:B------:R-:W1:Y:S01]  /*0070*/  S2R R3, SR_TID.X ;  /* 0x0000000000037919 */ /* 0x000e620000002100 */
[----:B------:R-:W3:Y:S01]  /*0080*/  LDCU UR6, c[0x0][0x368] ;  /* 0x00006d00ff0677ac */ /* 0x000ee20008000800 */
[----:B------:R-:W3:Y:S01]  /*0090*/  S2R R2, SR_CTAID.Z ;  /* 0x0000000000027919 */ /* 0x000ee20000002700 */
[----:B------:R-:W4:Y:S01]  /*00a0*/  LDCU UR7, c[0x0][0x388] ;  /* 0x00007100ff0777ac */ /* 0x000f220008000800 */
[----:B------:R-:W3:Y:S01]  /*00b0*/  S2R R7, SR_TID.Z ;  /* 0x0000000000077919 */ /* 0x000ee20000002300 */
[----:B0-----:R-:W-:-:S05]  /*00c0*/  IMAD R4, R4, UR5, R5 ;  /* 0x0000000504047c24 */ /* 0x001fca000f8e0205 */
[----:B--2---:R-:W-:Y:S01]  /*00d0*/  ISETP.GE.U32.AND P0, PT, R4, UR9, PT ;  /* 0x0000000904007c0c */ /* 0x004fe2000bf06070 */
[----:B-1----:R-:W-:-:S05]  /*00e0*/  IMAD R0, R0, UR4, R3 ;  /* 0x0000000400007c24 */ /* 0x002fca000f8e0203 */
[----:B------:R-:W-:Y:S01]  /*00f0*/  ISETP.GE.U32.OR P0, PT, R0, UR8, P0 ;  /* 0x0000000800007c0c */ /* 0x000fe20008706470 */
[----:B---3--:R-:W-:-:S05]  /*0100*/  IMAD R5, R2, UR6, R7 ;  /* 0x0000000602057c24 */ /* 0x008fca000f8e0207 */
[----:B----4-:R-:W-:-:S13]  /*0110*/  ISETP.GE.U32.OR P0, PT, R5, UR7, P0 ;  /* 0x0000000705007c0c */ /* 0x010fda0008706470 */
[----:B------:R-:W-:Y:S05]  /*0120*/  @P0 EXIT ;  /* 0x000000000000094d */ /* 0x000fea0003800000 */
[----:B------:R-:W0:Y:S01]  /*0130*/  LDC.64 R2, c[0x0][0x390] ;  /* 0x0000e400ff027b82 */ /* 0x000e220000000a00 */
[----:B------:R-:W1:Y:S01]  /*0140*/  LDCU.64 UR4, c[0x0][0x358] ;  /* 0x00006b00ff0477ac */ /* 0x000e620008000a00 */
[----:B------:R-:W-:-:S04]  /*0150*/  IMAD R5, R5, UR9, R4 ;  /* 0x0000000905057c24 */ /* 0x000fc8000f8e0204 */
[----:B------:R-:W-:-:S04]  /*0160*/  IMAD R5, R5, UR8, R0 ;  /* 0x0000000805057c24 */ /* 0x000fc8000f8e0200 */
[----:B0-----:R-:W-:Y:S02]  /*0170*/  IMAD.WIDE.U32 R2, R5, 0x4, R2 ;  /* 0x0000000405027825 */ /* 0x001fe400078e0002 */
[----:B------:R-:W0:Y:S04]  /*0180*/  LDC.64 R4, c[0x0][0x398] ;  /* 0x0000e600ff047b82 */ /* 0x000e280000000a00 */
[----:B-1----:R-:W2:Y:S01]  /*0190*/  LDG.E R2, desc[UR4][R2.64] ;  /* 0x0000000402027981 */ /* 0x002ea2000c1e1900 */
[----:B------:R-:W-:Y:S01]  /*01a0*/  HFMA2 R9, -RZ, RZ, 0, 5.9604644775390625e-08 ;  /* 0x00000001ff097431 */ /* 0x000fe200000001ff */
[----:B--2---:R-:W-:-:S05]  /*01b0*/  IADD3 R0, PT, PT, R2, -0x1, RZ ;  /* 0xffffffff02007810 */ /* 0x004fca0007ffe0ff */
[----:B------:R-:W-:-:S05]  /*01c0*/  IMAD.HI.U32 R0, R0, 0x51eb851f, RZ ;  /* 0x51eb851f00007827 */ /* 0x000fca00078e00ff */
[----:B------:R-:W-:-:S05]  /*01d0*/  SHF.R.U32.HI R7, RZ, 0x5, R0 ;  /* 0x00000005ff077819 */ /* 0x000fca0000011600 */
[----:B0-----:R-:W-:-:S05]  /*01e0*/  IMAD.WIDE.U32 R4, R7, 0x4, R4 ;  /* 0x0000000407047825 */ /* 0x001fca00078e0004 */
[----:B------:R-:W-:Y:S01]  /*01f0*/  REDG.E.ADD.STRONG.GPU desc[UR4][R4.64], R9 ;  /* 0x000000090400798e */ /* 0x000fe2000c12e104 */
[----:B------:R-:W-:Y:S05]  /*0200*/  EXIT ;  /* 0x000000000000794d */ /* 0x000fea0003800000 */
.L_x_12:
        /* <DEDUP_REMOVED lines=15> */
.L_x_14:


//--------------------- .nv.shared._Z14histogram_gpu2jjjPjS_ --------------------------
	.section	.nv.shared._Z14histogram_gpu2jjjPjS_,"aw",@nobits
	.sectionflags	@""
	.align	4
.nv.shared._Z14histogram_gpu2jjjPjS_:
	.zero		1064


//--------------------- .nv.shared.reserved.0     --------------------------
	.section	.nv.shared.reserved.0,"aw",@nobits
	.weak		__nv_reservedSMEM_offset_0_alias
	.size		__nv_reservedSMEM_offset_0_alias, 0, 64
	.other		__nv_reservedSMEM_offset_0_alias,@"STO_CUDA_RESERVED_SHARED STV_DEFAULT"
__nv_reservedSMEM_offset_0_alias:
	.zero		0
	.zero		64


//--------------------- .nv.constant0._Z14histogram_gpu2jjjPjS_ --------------------------
	.section	.nv.constant0._Z14histogram_gpu2jjjPjS_,"a",@progbits
	.sectionflags	@""
	.align	4
.nv.constant0._Z14histogram_gpu2jjjPjS_:
	.zero		928


//--------------------- .nv.constant0._Z13histogram_gpujjjPjS_ --------------------------
	.section	.nv.constant0._Z13histogram_gpujjjPjS_,"a",@progbits
	.sectionflags	@""
	.align	4
.nv.constant0._Z13histogram_gpujjjPjS_:
	.zero		928


//--------------------- SYMBOLS --------------------------

	.type		.nv.reservedSmem.offset0,@object
	.size		.nv.reservedSmem.offset0,0x4
	.type		.nv.reservedSmem.cap,@object
	.size		.nv.reservedSmem.cap,0x4
